//
// Generated by NVIDIA NVVM Compiler
//
// Compiler Build ID: CL-36424714
// Cuda compilation tools, release 13.0, V13.0.88
// Based on NVVM 20.0.0
//

.version 9.0
.target sm_100
.address_size 64

	// .globl	_Z14doubleBufferTCPK6__halfS1_Pfiii
// _ZZ14doubleBufferTCPK6__halfS1_PfiiiE2As has been demoted
// _ZZ14doubleBufferTCPK6__halfS1_PfiiiE2Bs has been demoted

.visible .entry _Z14doubleBufferTCPK6__halfS1_Pfiii(
	.param .u64 .ptr .align 1 _Z14doubleBufferTCPK6__halfS1_Pfiii_param_0,
	.param .u64 .ptr .align 1 _Z14doubleBufferTCPK6__halfS1_Pfiii_param_1,
	.param .u64 .ptr .align 1 _Z14doubleBufferTCPK6__halfS1_Pfiii_param_2,
	.param .u32 _Z14doubleBufferTCPK6__halfS1_Pfiii_param_3,
	.param .u32 _Z14doubleBufferTCPK6__halfS1_Pfiii_param_4,
	.param .u32 _Z14doubleBufferTCPK6__halfS1_Pfiii_param_5
)
{
	.reg .pred 	%p<26>;
	.reg .b32 	%r<105>;
	.reg .b32 	%f<43>;
	.reg .b64 	%rd<5>;
	// demoted variable
	.shared .align 2 .b8 _ZZ14doubleBufferTCPK6__halfS1_PfiiiE2As[4608];
	// demoted variable
	.shared .align 2 .b8 _ZZ14doubleBufferTCPK6__halfS1_PfiiiE2Bs[4608];
	ld.param.u64 	%rd1, [_Z14doubleBufferTCPK6__halfS1_Pfiii_param_2];
	ld.param.u32 	%r41, [_Z14doubleBufferTCPK6__halfS1_Pfiii_param_3];
	ld.param.u32 	%r42, [_Z14doubleBufferTCPK6__halfS1_Pfiii_param_4];
	ld.param.u32 	%r43, [_Z14doubleBufferTCPK6__halfS1_Pfiii_param_5];
	mov.u32 	%r1, %tid.x;
	shr.u32 	%r44, %r1, 5;
	shr.u32 	%r2, %r1, 7;
	and.b32  	%r3, %r44, 3;
	shr.s32 	%r45, %r43, 31;
	shr.u32 	%r46, %r45, 28;
	add.s32 	%r47, %r43, %r46;
	shr.s32 	%r4, %r47, 4;
	mov.u32 	%r5, %ntid.x;
	add.s32 	%r6, %r1, %r5;
	max.u32 	%r48, %r6, 1024;
	setp.lt.u32 	%p1, %r6, 1024;
	selp.u32 	%r49, 1, 0, %p1;
	add.s32 	%r50, %r6, %r49;
	sub.s32 	%r51, %r48, %r50;
	div.u32 	%r52, %r51, %r5;
	add.s32 	%r7, %r52, %r49;
	add.s32 	%r53, %r7, 1;
	and.b32  	%r8, %r53, 3;
	and.b32  	%r9, %r7, 3;
	setp.eq.s32 	%p2, %r9, 3;
	mov.u32 	%r93, %r1;
	@%p2 bra 	$L__BB0_3;
	mov.b32 	%r92, 0;
	mov.u32 	%r93, %r1;
$L__BB0_2:
	.pragma "nounroll";
	// begin inline asm
	trap;
	// end inline asm
	add.s32 	%r93, %r93, %r5;
	add.s32 	%r92, %r92, 1;
	setp.ne.s32 	%p3, %r92, %r8;
	@%p3 bra 	$L__BB0_2;
$L__BB0_3:
	setp.lt.u32 	%p4, %r7, 3;
	@%p4 bra 	$L__BB0_6;
	shl.b32 	%r15, %r5, 2;
$L__BB0_5:
	// begin inline asm
	trap;
	// end inline asm
	// begin inline asm
	trap;
	// end inline asm
	// begin inline asm
	trap;
	// end inline asm
	// begin inline asm
	trap;
	// end inline asm
	add.s32 	%r93, %r15, %r93;
	setp.lt.u32 	%p5, %r93, 1024;
	@%p5 bra 	$L__BB0_5;
$L__BB0_6:
	setp.eq.s32 	%p6, %r9, 3;
	mov.u32 	%r97, %r1;
	@%p6 bra 	$L__BB0_9;
	mov.b32 	%r96, 0;
	mov.u32 	%r97, %r1;
$L__BB0_8:
	.pragma "nounroll";
	// begin inline asm
	trap;
	// end inline asm
	add.s32 	%r97, %r97, %r5;
	add.s32 	%r96, %r96, 1;
	setp.ne.s32 	%p7, %r96, %r8;
	@%p7 bra 	$L__BB0_8;
$L__BB0_9:
	setp.lt.u32 	%p8, %r7, 3;
	@%p8 bra 	$L__BB0_12;
	shl.b32 	%r23, %r5, 2;
$L__BB0_11:
	// begin inline asm
	trap;
	// end inline asm
	// begin inline asm
	trap;
	// end inline asm
	// begin inline asm
	trap;
	// end inline asm
	// begin inline asm
	trap;
	// end inline asm
	add.s32 	%r97, %r23, %r97;
	setp.lt.u32 	%p9, %r97, 1024;
	@%p9 bra 	$L__BB0_11;
$L__BB0_12:
	// begin inline asm
	cp.async.commit_group;
	// end inline asm
	setp.lt.s32 	%p10, %r43, 16;
	mov.f32 	%f35, 0f00000000;
	mov.f32 	%f36, %f35;
	mov.f32 	%f37, %f35;
	mov.f32 	%f38, %f35;
	mov.f32 	%f39, %f35;
	mov.f32 	%f40, %f35;
	mov.f32 	%f41, %f35;
	mov.f32 	%f42, %f35;
	@%p10 bra 	$L__BB0_29;
	add.s32 	%r26, %r6, %r5;
	add.s32 	%r27, %r26, %r5;
	shl.b32 	%r28, %r5, 2;
	mov.b32 	%r99, 0;
	mov.f32 	%f35, 0f00000000;
	mov.u32 	%r100, %r99;
$L__BB0_14:
	add.s32 	%r99, %r99, 1;
	setp.ge.s32 	%p11, %r99, %r4;
	@%p11 bra 	$L__BB0_28;
	setp.eq.s32 	%p12, %r9, 3;
	mov.u32 	%r101, %r1;
	@%p12 bra 	$L__BB0_19;
	setp.eq.s32 	%p13, %r9, 0;
	// begin inline asm
	trap;
	// end inline asm
	mov.u32 	%r101, %r6;
	@%p13 bra 	$L__BB0_19;
	setp.eq.s32 	%p14, %r9, 1;
	// begin inline asm
	trap;
	// end inline asm
	mov.u32 	%r101, %r26;
	@%p14 bra 	$L__BB0_19;
	// begin inline asm
	trap;
	// end inline asm
	mov.u32 	%r101, %r27;
$L__BB0_19:
	setp.lt.u32 	%p15, %r7, 3;
	@%p15 bra 	$L__BB0_21;
$L__BB0_20:
	// begin inline asm
	trap;
	// end inline asm
	// begin inline asm
	trap;
	// end inline asm
	// begin inline asm
	trap;
	// end inline asm
	// begin inline asm
	trap;
	// end inline asm
	add.s32 	%r101, %r101, %r28;
	setp.lt.u32 	%p16, %r101, 1024;
	@%p16 bra 	$L__BB0_20;
$L__BB0_21:
	setp.eq.s32 	%p17, %r9, 3;
	mov.u32 	%r103, %r1;
	@%p17 bra 	$L__BB0_25;
	setp.eq.s32 	%p18, %r9, 0;
	// begin inline asm
	trap;
	// end inline asm
	mov.u32 	%r103, %r6;
	@%p18 bra 	$L__BB0_25;
	setp.eq.s32 	%p19, %r9, 1;
	// begin inline asm
	trap;
	// end inline asm
	mov.u32 	%r103, %r26;
	@%p19 bra 	$L__BB0_25;
	// begin inline asm
	trap;
	// end inline asm
	mov.u32 	%r103, %r27;
$L__BB0_25:
	setp.lt.u32 	%p20, %r7, 3;
	@%p20 bra 	$L__BB0_27;
$L__BB0_26:
	// begin inline asm
	trap;
	// end inline asm
	// begin inline asm
	trap;
	// end inline asm
	// begin inline asm
	trap;
	// end inline asm
	// begin inline asm
	trap;
	// end inline asm
	add.s32 	%r103, %r28, %r103;
	setp.lt.u32 	%p21, %r103, 1024;
	@%p21 bra 	$L__BB0_26;
$L__BB0_27:
	// begin inline asm
	cp.async.commit_group;
	// end inline asm
$L__BB0_28:
	// begin inline asm
	cp.async.wait_group 1;
	// end inline asm
	bar.sync 	0;
	shl.b32 	%r57, %r2, 5;
	mov.u32 	%r58, _ZZ14doubleBufferTCPK6__halfS1_PfiiiE2As;
	add.s32 	%r59, %r58, %r57;
	mul.lo.s32 	%r60, %r100, 2304;
	add.s32 	%r61, %r59, %r60;
	mov.b32 	%r62, 72;
	wmma.load.a.sync.aligned.row.m16n16k16.shared.f16 	{%r63, %r64, %r65, %r66, %r67, %r68, %r69, %r70}, [%r61], %r62;
	shl.b32 	%r71, %r3, 5;
	mov.u32 	%r72, _ZZ14doubleBufferTCPK6__halfS1_PfiiiE2Bs;
	add.s32 	%r73, %r72, %r71;
	add.s32 	%r74, %r73, %r60;
	wmma.load.b.sync.aligned.row.m16n16k16.shared.f16 	{%r75, %r76, %r77, %r78, %r79, %r80, %r81, %r82}, [%r74], %r62;
	wmma.mma.sync.aligned.row.row.m16n16k16.f32.f32 {%f42, %f41, %f40, %f39, %f38, %f37, %f36, %f35}, {%r63, %r64, %r65, %r66, %r67, %r68, %r69, %r70}, {%r75, %r76, %r77, %r78, %r79, %r80, %r81, %r82}, {%f42, %f41, %f40, %f39, %f38, %f37, %f36, %f35};
	setp.ne.s32 	%p22, %r99, %r4;
	xor.b32  	%r100, %r100, 1;
	@%p22 bra 	$L__BB0_14;
$L__BB0_29:
	shl.b32 	%r83, %r2, 4;
	mov.u32 	%r84, %ctaid.y;
	shl.b32 	%r85, %r84, 6;
	add.s32 	%r39, %r83, %r85;
	shl.b32 	%r86, %r3, 4;
	mov.u32 	%r87, %ctaid.x;
	shl.b32 	%r88, %r87, 6;
	or.b32  	%r89, %r86, %r88;
	setp.ge.s32 	%p23, %r39, %r41;
	setp.ge.s32 	%p24, %r89, %r42;
	or.pred  	%p25, %p23, %p24;
	@%p25 bra 	$L__BB0_31;
	mad.lo.s32 	%r90, %r42, %r39, %r89;
	cvta.to.global.u64 	%rd2, %rd1;
	mul.wide.s32 	%rd3, %r90, 4;
	add.s64 	%rd4, %rd2, %rd3;
	wmma.store.d.sync.aligned.row.m16n16k16.global.f32 	[%rd4], {%f42, %f41, %f40, %f39, %f38, %f37, %f36, %f35}, %r42;
$L__BB0_31:
	ret;

}


// ===== COMPILED SASS (sm_100) =====

	.target	sm_100

	.elftype	@"ET_EXEC"


//--------------------- .note.nv.tkinfo           --------------------------
	.section	.note.nv.tkinfo,"",@"SHT_NOTE"
	.sectionflags	@"SHF_NOTE_NV_TKINFO"
	.tkinfo
        /*0018*/ 	.word	0x00000002
        /*0030*/ 	.string	""
        /*0030*/ 	.string	"ptxas"
        /*0030*/ 	.string	"Cuda compilation tools, release 13.0, V13.0.88"
        /*0030*/ 	.string	"Build cuda_13.0.r13.0/compiler.36424714_0"
        /*0030*/ 	.string	"-arch sm_100 -m 64 "



//--------------------- .note.nv.cuinfo           --------------------------
	.section	.note.nv.cuinfo,"",@"SHT_NOTE"
	.sectionflags	@"SHF_NOTE_NV_CUINFO"
        /*0018*/ 	.short	0x0002
        /*001a*/ 	.short	0x0064
        /*001c*/ 	.short	0x0082
	.zero		2


//--------------------- .nv.info                  --------------------------
	.section	.nv.info,"",@"SHT_CUDA_INFO"
	.align	4


	//----- nvinfo : EIATTR_REGCOUNT
	.align		4
        /*0000*/ 	.byte	0x04, 0x2f
        /*0002*/ 	.short	(.L_1 - .L_0)
	.align		4
.L_0:
        /*0004*/ 	.word	index@(_Z14doubleBufferTCPK6__halfS1_Pfiii)
        /*0008*/ 	.word	0x0000001d


	//----- nvinfo : EIATTR_FRAME_SIZE
	.align		4
.L_1:
        /*000c*/ 	.byte	0x04, 0x11
        /*000e*/ 	.short	(.L_3 - .L_2)
	.align		4
.L_2:
        /*0010*/ 	.word	index@(_Z14doubleBufferTCPK6__halfS1_Pfiii)
        /*0014*/ 	.word	0x00000000


	//----- nvinfo : EIATTR_MIN_STACK_SIZE
	.align		4
.L_3:
        /*0018*/ 	.byte	0x04, 0x12
        /*001a*/ 	.short	(.L_5 - .L_4)
	.align		4
.L_4:
        /*001c*/ 	.word	index@(_Z14doubleBufferTCPK6__halfS1_Pfiii)
        /*0020*/ 	.word	0x00000000
.L_5:


//--------------------- .nv.compat                --------------------------
	.section	.nv.compat,"",@"SHT_CUDA_COMPAT_INFO"
	.align	4
        /*0000*/ 	.byte	0x02, 0x09, 0x00, 0x00, 0x02, 0x02, 0x01, 0x00, 0x02, 0x05, 0x05, 0x00, 0x03, 0x07, 0x01, 0x01
        /*0010*/ 	.byte	0x02, 0x03, 0x00, 0x00, 0x02, 0x06, 0x01, 0x00, 0x04, 0x0b, 0x08, 0x00, 0x09, 0x00, 0x00, 0x00
        /*0020*/ 	.byte	0x00, 0x00, 0x00, 0x00


//--------------------- .nv.info._Z14doubleBufferTCPK6__halfS1_Pfiii --------------------------
	.section	.nv.info._Z14doubleBufferTCPK6__halfS1_Pfiii,"",@"SHT_CUDA_INFO"
	.sectionflags	@""
	.align	4


	//----- nvinfo : EIATTR_CUDA_API_VERSION
	.align		4
        /*0000*/ 	.byte	0x04, 0x37
        /*0002*/ 	.short	(.L_7 - .L_6)
.L_6:
        /*0004*/ 	.word	0x00000082


	//----- nvinfo : EIATTR_KPARAM_INFO
	.align		4
.L_7:
        /*0008*/ 	.byte	0x04, 0x17
        /*000a*/ 	.short	(.L_9 - .L_8)
.L_8:
        /*000c*/ 	.word	0x00000000
        /*0010*/ 	.short	0x0005
        /*0012*/ 	.short	0x0020
        /*0014*/ 	.byte	0x00, 0xf0, 0x11, 0x00


	//----- nvinfo : EIATTR_KPARAM_INFO
	.align		4
.L_9:
        /*0018*/ 	.byte	0x04, 0x17
        /*001a*/ 	.short	(.L_11 - .L_10)
.L_10:
        /*001c*/ 	.word	0x00000000
        /*0020*/ 	.short	0x0004
        /*0022*/ 	.short	0x001c
        /*0024*/ 	.byte	0x00, 0xf0, 0x11, 0x00


	//----- nvinfo : EIATTR_KPARAM_INFO
	.align		4
.L_11:
        /*0028*/ 	.byte	0x04, 0x17
        /*002a*/ 	.short	(.L_13 - .L_12)
.L_12:
        /*002c*/ 	.word	0x00000000
        /*0030*/ 	.short	0x0003
        /*0032*/ 	.short	0x0018
        /*0034*/ 	.byte	0x00, 0xf0, 0x11, 0x00


	//----- nvinfo : EIATTR_KPARAM_INFO
	.align		4
.L_13:
        /*0038*/ 	.byte	0x04, 0x17
        /*003a*/ 	.short	(.L_15 - .L_14)
.L_14:
        /*003c*/ 	.word	0x00000000
        /*0040*/ 	.short	0x0002
        /*0042*/ 	.short	0x0010
        /*0044*/ 	.byte	0x00, 0xf5, 0x21, 0x00


	//----- nvinfo : EIATTR_KPARAM_INFO
	.align		4
.L_15:
        /*0048*/ 	.byte	0x04, 0x17
        /*004a*/ 	.short	(.L_17 - .L_16)
.L_16:
        /*004c*/ 	.word	0x00000000
        /*0050*/ 	.short	0x0001
        /*0052*/ 	.short	0x0008
        /*0054*/ 	.byte	0x00, 0xf5, 0x21, 0x00


	//----- nvinfo : EIATTR_KPARAM_INFO
	.align		4
.L_17:
        /*0058*/ 	.byte	0x04, 0x17
        /*005a*/ 	.short	(.L_19 - .L_18)
.L_18:
        /*005c*/ 	.word	0x00000000
        /*0060*/ 	.short	0x0000
        /*0062*/ 	.short	0x0000
        /*0064*/ 	.byte	0x00, 0xf5, 0x21, 0x00


	//----- nvinfo : EIATTR_SPARSE_MMA_MASK
	.align		4
.L_19:
        /*0068*/ 	.byte	0x03, 0x50
        /*006a*/ 	.short	0x0000


	//----- nvinfo : EIATTR_WMMA_USED
	.align		4
        /*006c*/ 	.byte	0x01, 0x2b
	.zero		2


	//----- nvinfo : EIATTR_MAXREG_COUNT
	.align		4
        /*0070*/ 	.byte	0x03, 0x1b
        /*0072*/ 	.short	0x00ff


	//----- nvinfo : EIATTR_NUM_BARRIERS
	.align		4
        /*0074*/ 	.byte	0x02, 0x4c
        /*0076*/ 	.byte	0x01
	.zero		1


	//----- nvinfo : EIATTR_MERCURY_ISA_VERSION
	.align		4
        /*0078*/ 	.byte	0x03, 0x5f
        /*007a*/ 	.short	0x0101


	//----- nvinfo : EIATTR_VRC_CTA_INIT_COUNT
	.align		4
        /*007c*/ 	.byte	0x02, 0x4a
	.zero		1
	.zero		1


	//----- nvinfo : EIATTR_EXIT_INSTR_OFFSETS
	.align		4
        /*0080*/ 	.byte	0x04, 0x1c
        /*0082*/ 	.short	(.L_21 - .L_20)


	//   ....[0]....
.L_20:
        /*0084*/ 	.word	0x00000620


	//   ....[1]....
        /*0088*/ 	.word	0x000007d0


	//----- nvinfo : EIATTR_CRS_STACK_SIZE
	.align		4
.L_21:
        /*008c*/ 	.byte	0x04, 0x1e
        /*008e*/ 	.short	(.L_23 - .L_22)
.L_22:
        /*0090*/ 	.word	0x00000000


	//----- nvinfo : EIATTR_CBANK_PARAM_SIZE
	.align		4
.L_23:
        /*0094*/ 	.byte	0x03, 0x19
        /*0096*/ 	.short	0x0024


	//----- nvinfo : EIATTR_PARAM_CBANK
	.align		4
        /*0098*/ 	.byte	0x04, 0x0a
        /*009a*/ 	.short	(.L_25 - .L_24)
	.align		4
.L_24:
        /*009c*/ 	.word	index@(.nv.constant0._Z14doubleBufferTCPK6__halfS1_Pfiii)
        /*00a0*/ 	.short	0x0380
        /*00a2*/ 	.short	0x0024


	//----- nvinfo : EIATTR_SW_WAR
	.align		4
.L_25:
        /*00a4*/ 	.byte	0x04, 0x36
        /*00a6*/ 	.short	(.L_27 - .L_26)
.L_26:
        /*00a8*/ 	.word	0x00000008
.L_27:


//--------------------- .nv.callgraph             --------------------------
	.section	.nv.callgraph,"",@"SHT_CUDA_CALLGRAPH"
	.align	4
	.sectionentsize	8
	.align		4
        /*0000*/ 	.word	0x00000000
	.align		4
        /*0004*/ 	.word	0xffffffff
	.align		4
        /*0008*/ 	.word	0x00000000
	.align		4
        /*000c*/ 	.word	0xfffffffe
	.align		4
        /*0010*/ 	.word	0x00000000
	.align		4
        /*0014*/ 	.word	0xfffffffd
	.align		4
        /*0018*/ 	.word	0x00000000
	.align		4
        /*001c*/ 	.word	0xfffffffc


//--------------------- .text._Z14doubleBufferTCPK6__halfS1_Pfiii --------------------------
	.section	.text._Z14doubleBufferTCPK6__halfS1_Pfiii,"ax",@progbits
	.align	128
        .global         _Z14doubleBufferTCPK6__halfS1_Pfiii
        .type           _Z14doubleBufferTCPK6__halfS1_Pfiii,@function
        .size           _Z14doubleBufferTCPK6__halfS1_Pfiii,(.L_x_8 - _Z14doubleBufferTCPK6__halfS1_Pfiii)
        .other          _Z14doubleBufferTCPK6__halfS1_Pfiii,@"STO_CUDA_ENTRY STV_DEFAULT"
_Z14doubleBufferTCPK6__halfS1_Pfiii:
.text._Z14doubleBufferTCPK6__halfS1_Pfiii:
[----:B------:R-:W-:Y:S01]  /*0000*/  LDC R1, c[0x0][0x37c] ;  /* 0x0000df00ff017b82 */ /* 0x000fe20000000800 */
[----:B------:R-:W1:Y:S01]  /*0010*/  LDCU UR4, c[0x0][0x360] ;  /* 0x00006c00ff0477ac */ /* 0x000e620008000800 */
[----:B------:R-:W2:Y:S01]  /*0020*/  S2R R7, SR_TID.X ;  /* 0x0000000000077919 */ /* 0x000ea20000002100 */
[----:B-1----:R-:W1:Y:S01]  /*0030*/  I2F.U32.RP R6, UR4 ;  /* 0x0000000400067d06 */ /* 0x002e620008209000 */
[----:B------:R-:W-:-:S07]  /*0040*/  ISETP.NE.U32.AND P2, PT, RZ, UR4, PT ;  /* 0x00000004ff007c0c */ /* 0x000fce000bf45070 */
[----:B-1----:R-:W1:Y:S01]  /*0050*/  MUFU.RCP R6, R6 ;  /* 0x0000000600067308 */ /* 0x002e620000001000 */
[----:B--2---:R-:W-:-:S05]  /*0060*/  VIADD R0, R7, UR4 ;  /* 0x0000000407007c36 */ /* 0x004fca0008000000 */
[C---:B------:R-:W-:Y:S02]  /*0070*/  ISETP.GE.U32.AND P0, PT, R0.reuse, 0x400, PT ;  /* 0x000004000000780c */ /* 0x040fe40003f06070 */
[----:B------:R-:W-:Y:S02]  /*0080*/  VIMNMX.U32 R5, PT, PT, R0, 0x400, !PT ;  /* 0x0000040000057848 */ /* 0x000fe40007fe0000 */
[----:B------:R-:W-:-:S04]  /*0090*/  SEL R4, RZ, 0x1, P0 ;  /* 0x00000001ff047807 */ /* 0x000fc80000000000 */
[----:B------:R-:W-:Y:S01]  /*00a0*/  IADD3 R5, PT, PT, R5, -R0, -R4 ;  /* 0x8000000005057210 */ /* 0x000fe20007ffe804 */
[----:B-1----:R-:W-:-:S04]  /*00b0*/  VIADD R2, R6, 0xffffffe ;  /* 0x0ffffffe06027836 */ /* 0x002fc80000000000 */
[----:B------:R1:W2:Y:S02]  /*00c0*/  F2I.FTZ.U32.TRUNC.NTZ R3, R2 ;  /* 0x0000000200037305 */ /* 0x0002a4000021f000 */
[----:B-1----:R-:W-:Y:S02]  /*00d0*/  IMAD.MOV.U32 R2, RZ, RZ, RZ ;  /* 0x000000ffff027224 */ /* 0x002fe400078e00ff */
[----:B--2---:R-:W-:-:S04]  /*00e0*/  IMAD.MOV R9, RZ, RZ, -R3 ;  /* 0x000000ffff097224 */ /* 0x004fc800078e0a03 */
[----:B------:R-:W-:-:S04]  /*00f0*/  IMAD R9, R9, UR4, RZ ;  /* 0x0000000409097c24 */ /* 0x000fc8000f8e02ff */
[----:B------:R-:W-:Y:S01]  /*0100*/  IMAD.HI.U32 R6, R3, R9, R2 ;  /* 0x0000000903067227 */ /* 0x000fe200078e0002 */
[----:B------:R-:W-:-:S04]  /*0110*/  SHF.R.U32.HI R2, RZ, 0x5, R7 ;  /* 0x00000005ff027819 */ /* 0x000fc80000011607 */
[----:B------:R-:W-:Y:S01]  /*0120*/  LOP3.LUT R2, R2, 0x3, RZ, 0xc0, !PT ;  /* 0x0000000302027812 */ /* 0x000fe200078ec0ff */
[----:B------:R-:W-:-:S04]  /*0130*/  IMAD.HI.U32 R3, R6, R5, RZ ;  /* 0x0000000506037227 */ /* 0x000fc800078e00ff */
[----:B------:R-:W-:-:S04]  /*0140*/  IMAD.MOV R0, RZ, RZ, -R3 ;  /* 0x000000ffff007224 */ /* 0x000fc800078e0a03 */
[----:B------:R-:W-:Y:S01]  /*0150*/  IMAD R5, R0, UR4, R5 ;  /* 0x0000000400057c24 */ /* 0x000fe2000f8e0205 */
[----:B------:R-:W-:-:S04]  /*0160*/  SHF.R.U32.HI R0, RZ, 0x7, R7 ;  /* 0x00000007ff007819 */ /* 0x000fc80000011607 */
[----:B------:R-:W-:-:S13]  /*0170*/  ISETP.GE.U32.AND P0, PT, R5, UR4, PT ;  /* 0x0000000405007c0c */ /* 0x000fda000bf06070 */
[----:B------:R-:W-:Y:S02]  /*0180*/  @P0 VIADD R5, R5, -UR4 ;  /* 0x8000000405050c36 */ /* 0x000fe40008000000 */
[----:B------:R-:W-:-:S03]  /*0190*/  @P0 VIADD R3, R3, 0x1 ;  /* 0x0000000103030836 */ /* 0x000fc60000000000 */
[----:B------:R-:W-:-:S13]  /*01a0*/  ISETP.GE.U32.AND P1, PT, R5, UR4, PT ;  /* 0x0000000405007c0c */ /* 0x000fda000bf26070 */
[----:B------:R-:W-:Y:S01]  /*01b0*/  @P1 VIADD R3, R3, 0x1 ;  /* 0x0000000103031836 */ /* 0x000fe20000000000 */
[----:B------:R-:W-:-:S05]  /*01c0*/  @!P2 LOP3.LUT R3, RZ, UR4, RZ, 0x33, !PT ;  /* 0x00000004ff03ac12 */ /* 0x000fca000f8e33ff */
[----:B------:R-:W-:-:S05]  /*01d0*/  IMAD.IADD R3, R4, 0x1, R3 ;  /* 0x0000000104037824 */ /* 0x000fca00078e0203 */
[----:B------:R-:W-:-:S04]  /*01e0*/  LOP3.LUT R26, R3, 0x3, RZ, 0xc0, !PT ;  /* 0x00000003031a7812 */ /* 0x000fc800078ec0ff */
[----:B------:R-:W-:-:S13]  /*01f0*/  ISETP.NE.AND P0, PT, R26, 0x3, PT ;  /* 0x000000031a00780c */ /* 0x000fda0003f05270 */
[----:B------:R-:W-:Y:S05]  /*0200*/  @!P0 BRA `(.L_x_0) ;  /* 0x0000000000048947 */ /* 0x000fea0003800000 */
[----:B------:R-:W-:Y:S05]  /*0210*/  BPT.TRAP 0x1 ;  /* 0x000000040000795c */ /* 0x000fea0000300000 */
.L_x_0:
[----:B------:R-:W-:-:S13]  /*0220*/  ISETP.GE.U32.AND P0, PT, R3, 0x3, PT ;  /* 0x000000030300780c */ /* 0x000fda0003f06070 */
[----:B------:R-:W-:Y:S05]  /*0230*/  @!P0 BRA `(.L_x_1) ;  /* 0x0000000000048947 */ /* 0x000fea0003800000 */
[----:B------:R-:W-:Y:S05]  /*0240*/  BPT.TRAP 0x1 ;  /* 0x000000040000795c */ /* 0x000fea0000300000 */
.L_x_1:
[----:B------:R-:W1:Y:S01]  /*0250*/  LDC R14, c[0x0][0x3a0] ;  /* 0x0000e800ff0e7b82 */ /* 0x000e620000000800 */
[----:B------:R-:W0:Y:S01]  /*0260*/  LDGDEPBAR ;  /* 0x00000000000079af */ /* 0x000e220000000000 */
[----:B------:R-:W-:Y:S02]  /*0270*/  CS2R R6, SRZ ;  /* 0x0000000000067805 */ /* 0x000fe4000001ff00 */
[----:B------:R-:W-:Y:S02]  /*0280*/  CS2R R4, SRZ ;  /* 0x0000000000047805 */ /* 0x000fe4000001ff00 */
[----:B------:R-:W-:Y:S02]  /*0290*/  CS2R R10, SRZ ;  /* 0x00000000000a7805 */ /* 0x000fe4000001ff00 */
[----:B------:R-:W-:Y:S02]  /*02a0*/  CS2R R8, SRZ ;  /* 0x0000000000087805 */ /* 0x000fe4000001ff00 */
[----:B-1----:R-:W-:-:S13]  /*02b0*/  ISETP.GE.AND P0, PT, R14, 0x10, PT ;  /* 0x000000100e00780c */ /* 0x002fda0003f06270 */
[----:B------:R-:W-:Y:S05]  /*02c0*/  @!P0 BRA `(.L_x_2) ;  /* 0x0000000000b08947 */ /* 0x000fea0003800000 */
[----:B------:R-:W1:Y:S01]  /*02d0*/  S2R R13, SR_LANEID ;  /* 0x00000000000d7919 */ /* 0x000e620000000000 */
[----:B------:R-:W2:Y:S01]  /*02e0*/  S2UR UR6, SR_CgaCtaId ;  /* 0x00000000000679c3 */ /* 0x000ea20000008800 */
[----:B------:R-:W-:Y:S01]  /*02f0*/  UMOV UR4, 0x400 ;  /* 0x0000040000047882 */ /* 0x000fe20000000000 */
[----:B------:R-:W-:Y:S01]  /*0300*/  CS2R R20, SRZ ;  /* 0x0000000000147805 */ /* 0x000fe2000001ff00 */
[----:B------:R-:W-:Y:S02]  /*0310*/  UIADD3 UR5, UPT, UPT, UR4, 0x1200, URZ ;  /* 0x0000120004057890 */ /* 0x000fe4000fffe0ff */
[----:B--2---:R-:W-:Y:S02]  /*0320*/  ULEA UR4, UR6, UR4, 0x18 ;  /* 0x0000000406047291 */ /* 0x004fe4000f8ec0ff */
[----:B------:R-:W-:-:S04]  /*0330*/  ULEA UR5, UR6, UR5, 0x18 ;  /* 0x0000000506057291 */ /* 0x000fc8000f8ec0ff */
[----:B------:R-:W-:Y:S02]  /*0340*/  LEA R23, R0, UR4, 0x5 ;  /* 0x0000000400177c11 */ /* 0x000fe4000f8e28ff */
[--C-:B-1----:R-:W-:Y:S02]  /*0350*/  SHF.R.U32.HI R7, RZ, 0x3, R13.reuse ;  /* 0x00000003ff077819 */ /* 0x102fe4000001160d */
[----:B------:R-:W-:Y:S02]  /*0360*/  LOP3.LUT R12, R13, 0x7, RZ, 0xc0, !PT ;  /* 0x000000070d0c7812 */ /* 0x000fe400078ec0ff */
[----:B------:R-:W-:Y:S01]  /*0370*/  LEA R25, R2, UR5, 0x5 ;  /* 0x0000000502197c11 */ /* 0x000fe2000f8e28ff */
[----:B------:R-:W-:Y:S01]  /*0380*/  IMAD.SHL.U32 R15, R7, 0x8, RZ ;  /* 0x00000008070f7824 */ /* 0x000fe200078e00ff */
[----:B------:R-:W-:Y:S02]  /*0390*/  SHF.R.U32.HI R7, RZ, 0x4, R13 ;  /* 0x00000004ff077819 */ /* 0x000fe4000001160d */
[----:B------:R-:W-:-:S02]  /*03a0*/  SHF.R.S32.HI R13, RZ, 0x1f, R14 ;  /* 0x0000001fff0d7819 */ /* 0x000fc4000001140e */
[----:B------:R-:W-:Y:S01]  /*03b0*/  LOP3.LUT R12, R15, 0x8, R12, 0xe2, !PT ;  /* 0x000000080f0c7812 */ /* 0x000fe200078ee20c */
[----:B------:R-:W-:Y:S01]  /*03c0*/  IMAD.SHL.U32 R7, R7, 0x8, RZ ;  /* 0x0000000807077824 */ /* 0x000fe200078e00ff */
[----:B------:R-:W-:-:S03]  /*03d0*/  LEA.HI R13, R13, R14, RZ, 0x4 ;  /* 0x0000000e0d0d7211 */ /* 0x000fc600078f20ff */
[----:B------:R-:W-:Y:S01]  /*03e0*/  IMAD R12, R12, 0x48, R7 ;  /* 0x000000480c0c7824 */ /* 0x000fe200078e0207 */
[----:B------:R-:W-:Y:S01]  /*03f0*/  SHF.R.S32.HI R22, RZ, 0x4, R13 ;  /* 0x00000004ff167819 */ /* 0x000fe2000001140d */
[----:B------:R-:W-:Y:S02]  /*0400*/  IMAD.MOV.U32 R7, RZ, RZ, RZ ;  /* 0x000000ffff077224 */ /* 0x000fe400078e00ff */
[----:B------:R-:W-:-:S07]  /*0410*/  IMAD.SHL.U32 R24, R12, 0x2, RZ ;  /* 0x000000020c187824 */ /* 0x000fce00078e00ff */
.L_x_6:
[----:B------:R-:W-:-:S05]  /*0420*/  VIADD R21, R21, 0x1 ;  /* 0x0000000115157836 */ /* 0x000fca0000000000 */
[----:B------:R-:W-:-:S13]  /*0430*/  ISETP.GE.AND P0, PT, R21, R22, PT ;  /* 0x000000161500720c */ /* 0x000fda0003f06270 */
[----:B------:R-:W-:Y:S05]  /*0440*/  @P0 BRA `(.L_x_3) ;  /* 0x0000000000140947 */ /* 0x000fea0003800000 */
[----:B------:R-:W-:-:S13]  /*0450*/  ISETP.NE.AND P0, PT, R26, 0x3, PT ;  /* 0x000000031a00780c */ /* 0x000fda0003f05270 */
[----:B------:R-:W-:Y:S05]  /*0460*/  @P0 BRA `(.L_x_4) ;  /* 0x0000000000e00947 */ /* 0x000fea0003800000 */
[----:B------:R-:W-:-:S13]  /*0470*/  ISETP.GE.U32.AND P0, PT, R3, 0x3, PT ;  /* 0x000000030300780c */ /* 0x000fda0003f06070 */
[----:B------:R-:W-:Y:S05]  /*0480*/  @P0 BRA `(.L_x_5) ;  /* 0x0000000000d40947 */ /* 0x000fea0003800000 */
[----:B------:R-:W0:Y:S02]  /*0490*/  LDGDEPBAR ;  /* 0x00000000000079af */ /* 0x000e240000000000 */
.L_x_3:
[----:B------:R-:W-:-:S04]  /*04a0*/  DEPBAR.LE SB0, 0x1 ;  /* 0x000080400000791a */ /* 0x000fc80000000000 */
[----:B------:R-:W-:Y:S05]  /*04b0*/  WARPSYNC.ALL ;  /* 0x0000000000007948 */ /* 0x000fea0003800000 */
[C---:B------:R-:W-:Y:S01]  /*04c0*/  IMAD R13, R20.reuse, 0x900, R23 ;  /* 0x00000900140d7824 */ /* 0x040fe200078e0217 */
[----:B------:R-:W-:Y:S01]  /*04d0*/  BAR.SYNC.DEFER_BLOCKING 0x0 ;  /* 0x0000000000007b1d */ /* 0x000fe20000010000 */
[C---:B------:R-:W-:Y:S01]  /*04e0*/  IMAD R15, R20.reuse, 0x900, R25 ;  /* 0x00000900140f7824 */ /* 0x040fe200078e0219 */
[----:B------:R-:W-:Y:S01]  /*04f0*/  ISETP.NE.AND P0, PT, R21, R22, PT ;  /* 0x000000161500720c */ /* 0x000fe20003f05270 */
[--C-:B------:R-:W-:Y:S01]  /*0500*/  IMAD.IADD R13, R13, 0x1, R24.reuse ;  /* 0x000000010d0d7824 */ /* 0x100fe200078e0218 */
[----:B------:R-:W-:Y:S01]  /*0510*/  LOP3.LUT R20, R20, 0x1, RZ, 0x3c, !PT ;  /* 0x0000000114147812 */ /* 0x000fe200078e3cff */
[----:B------:R-:W-:-:S04]  /*0520*/  IMAD.IADD R16, R15, 0x1, R24 ;  /* 0x000000010f107824 */ /* 0x000fc800078e0218 */
[----:B------:R-:W-:Y:S04]  /*0530*/  LDSM.16.M88.4 R12, [R13] ;  /* 0x000000000d0c783b */ /* 0x000fe80000000200 */
[----:B------:R-:W1:Y:S02]  /*0540*/  LDSM.16.MT88.4 R16, [R16] ;  /* 0x000000001010783b */ /* 0x000e640000004200 */
[C---:B-1----:R-:W-:Y:S08]  /*0550*/  HMMA.16816.F32 R8, R12.reuse, R16, R8 ;  /* 0x000000100c08723c */ /* 0x042ff00000001808 */
[----:B------:R-:W-:Y:S01]  /*0560*/  HMMA.16816.F32 R4, R12, R18, R4 ;  /* 0x000000120c04723c */ /* 0x000fe20000001804 */
[----:B------:R-:W-:-:S04]  /*0570*/  NOP ;  /* 0x0000000000007918 */ /* 0x000fc80000000000 */
[----:B------:R-:W-:-:S15]  /*0580*/  @P0 BRA `(.L_x_6) ;  /* 0xfffffffc00a40947 */ /* 0x000fde000383ffff */
.L_x_2:
[----:B------:R-:W1:Y:S01]  /*0590*/  S2R R15, SR_CTAID.X ;  /* 0x00000000000f7919 */ /* 0x000e620000002500 */
[----:B------:R-:W2:Y:S01]  /*05a0*/  LDC.64 R12, c[0x0][0x398] ;  /* 0x0000e600ff0c7b82 */ /* 0x000ea20000000a00 */
[----:B------:R-:W3:Y:S01]  /*05b0*/  S2R R3, SR_CTAID.Y ;  /* 0x0000000000037919 */ /* 0x000ee20000002600 */
[----:B-1----:R-:W-:Y:S02]  /*05c0*/  IMAD R14, R15, 0x4, R2 ;  /* 0x000000040f0e7824 */ /* 0x002fe400078e0202 */
[----:B---3--:R-:W-:Y:S02]  /*05d0*/  IMAD R0, R3, 0x4, R0 ;  /* 0x0000000403007824 */ /* 0x008fe400078e0200 */
[----:B------:R-:W-:Y:S02]  /*05e0*/  IMAD.SHL.U32 R14, R14, 0x10, RZ ;  /* 0x000000100e0e7824 */ /* 0x000fe400078e00ff */
[----:B------:R-:W-:-:S03]  /*05f0*/  IMAD.SHL.U32 R0, R0, 0x10, RZ ;  /* 0x0000001000007824 */ /* 0x000fc600078e00ff */
[----:B--2---:R-:W-:-:S04]  /*0600*/  ISETP.GE.AND P0, PT, R14, R13, PT ;  /* 0x0000000d0e00720c */ /* 0x004fc80003f06270 */
[----:B------:R-:W-:-:S13]  /*0610*/  ISETP.GE.OR P0, PT, R0, R12, P0 ;  /* 0x0000000c0000720c */ /* 0x000fda0000706670 */
[----:B------:R-:W-:Y:S05]  /*0620*/  @P0 EXIT ;  /* 0x000000000000094d */ /* 0x000fea0003800000 */
[----:B------:R-:W1:Y:S01]  /*0630*/  S2R R19, SR_LANEID ;  /* 0x0000000000137919 */ /* 0x000e620000000000 */
[----:B------:R-:W2:Y:S01]  /*0640*/  LDC.64 R2, c[0x0][0x390] ;  /* 0x0000e400ff027b82 */ /* 0x000ea20000000a00 */
[----:B------:R-:W-:Y:S01]  /*0650*/  IMAD R15, R0, R13, R14 ;  /* 0x0000000d000f7224 */ /* 0x000fe200078e020e */
[----:B------:R-:W-:Y:S01]  /*0660*/  SHF.R.U32.HI R21, RZ, 0x1, R13 ;  /* 0x00000001ff157819 */ /* 0x000fe2000001160d */
[----:B------:R-:W-:Y:S01]  /*0670*/  IMAD.MOV.U32 R13, RZ, RZ, RZ ;  /* 0x000000ffff0d7224 */ /* 0x000fe200078e00ff */
[----:B------:R-:W-:Y:S05]  /*0680*/  WARPSYNC.ALL ;  /* 0x0000000000007948 */ /* 0x000fea0003800000 */
[----:B------:R-:W3:Y:S01]  /*0690*/  LDC.64 R16, c[0x0][0x358] ;  /* 0x0000d600ff107b82 */ /* 0x000ee20000000a00 */
[----:B--2---:R-:W-:Y:S01]  /*06a0*/  IMAD.WIDE R2, R15, 0x4, R2 ;  /* 0x000000040f027825 */ /* 0x004fe200078e0202 */
[----:B-1----:R-:W-:-:S02]  /*06b0*/  LOP3.LUT R12, R19, 0x3, RZ, 0xc0, !PT ;  /* 0x00000003130c7812 */ /* 0x002fc400078ec0ff */
[----:B------:R-:W-:Y:S02]  /*06c0*/  SHF.R.U32.HI R19, RZ, 0x2, R19 ;  /* 0x00000002ff137819 */ /* 0x000fe40000011613 */
[C---:B---3--:R-:W-:Y:S02]  /*06d0*/  R2UR UR4, R16.reuse ;  /* 0x00000000100472ca */ /* 0x048fe400000e0000 */
[----:B------:R-:W-:Y:S01]  /*06e0*/  R2UR UR5, R17 ;  /* 0x00000000110572ca */ /* 0x000fe200000e0000 */
[----:B------:R-:W-:Y:S01]  /*06f0*/  IMAD.WIDE.U32 R12, R19, R21, R12 ;  /* 0x00000015130c7225 */ /* 0x000fe200078e000c */
[----:B------:R-:W-:Y:S02]  /*0700*/  R2UR UR6, R16 ;  /* 0x00000000100672ca */ /* 0x000fe400000e0000 */
[----:B------:R-:W-:Y:S02]  /*0710*/  R2UR UR7, R17 ;  /* 0x00000000110772ca */ /* 0x000fe400000e0000 */
[----:B------:R-:W-:-:S02]  /*0720*/  LEA R2, P0, R12, R2, 0x3 ;  /* 0x000000020c027211 */ /* 0x000fc400078018ff */
[C---:B------:R-:W-:Y:S02]  /*0730*/  R2UR UR8, R16.reuse ;  /* 0x00000000100872ca */ /* 0x040fe400000e0000 */
[C---:B------:R-:W-:Y:S02]  /*0740*/  R2UR UR9, R17.reuse ;  /* 0x00000000110972ca */ /* 0x040fe400000e0000 */
[----:B------:R-:W-:Y:S02]  /*0750*/  R2UR UR10, R16 ;  /* 0x00000000100a72ca */ /* 0x000fe400000e0000 */
[----:B------:R-:W-:Y:S02]  /*0760*/  R2UR UR11, R17 ;  /* 0x00000000110b72ca */ /* 0x000fe400000e0000 */
[----:B------:R-:W-:-:S03]  /*0770*/  LEA.HI.X R3, R12, R3, R13, 0x3, P0 ;  /* 0x000000030c037211 */ /* 0x000fc600000f1c0d */
[----:B------:R-:W-:Y:S02]  /*0780*/  IMAD.WIDE.U32 R12, R21, 0x40, R2 ;  /* 0x00000040150c7825 */ /* 0x000fe400078e0002 */
[----:B------:R-:W-:Y:S04]  /*0790*/  STG.E.64 desc[UR4][R2.64], R8 ;  /* 0x0000000802007986 */ /* 0x000fe8000c101b04 */
[----:B------:R-:W-:Y:S04]  /*07a0*/  STG.E.64 desc[UR6][R12.64], R10 ;  /* 0x0000000a0c007986 */ /* 0x000fe8000c101b06 */
[----:B------:R-:W-:Y:S04]  /*07b0*/  STG.E.64 desc[UR8][R2.64+0x20], R4 ;  /* 0x0000200402007986 */ /* 0x000fe8000c101b08 */
[----:B------:R-:W-:Y:S01]  /*07c0*/  STG.E.64 desc[UR10][R12.64+0x20], R6 ;  /* 0x000020060c007986 */ /* 0x000fe2000c101b0a */
[----:B------:R-:W-:Y:S05]  /*07d0*/  EXIT ;  /* 0x000000000000794d */ /* 0x000fea0003800000 */
.L_x_5:
[----:B------:R-:W-:Y:S05]  /*07e0*/  BPT.TRAP 0x1 ;  /* 0x000000040000795c */ /* 0x000fea0000300000 */
.L_x_4:
[----:B------:R-:W-:Y:S05]  /*07f0*/  BPT.TRAP 0x1 ;  /* 0x000000040000795c */ /* 0x000fea0000300000 */
.L_x_7:
[----:B------:R-:W-:-:S00]  /*0800*/  BRA `(.L_x_7) ;  /* 0xfffffffc00fc7947 */ /* 0x000fc0000383ffff */
[----:B------:R-:W-:-:S00]  /*0810*/  NOP ;  /* 0x0000000000007918 */ /* 0x000fc00000000000 */
        /* <DEDUP_REMOVED lines=14> */
.L_x_8:


//--------------------- .nv.shared._Z14doubleBufferTCPK6__halfS1_Pfiii --------------------------
	.section	.nv.shared._Z14doubleBufferTCPK6__halfS1_Pfiii,"aw",@nobits
	.sectionflags	@""
	.align	2
.nv.shared._Z14doubleBufferTCPK6__halfS1_Pfiii:
	.zero		10240


//--------------------- .nv.shared.reserved.0     --------------------------
	.section	.nv.shared.reserved.0,"aw",@nobits
	.weak		__nv_reservedSMEM_offset_0_alias
	.size		__nv_reservedSMEM_offset_0_alias, 0, 64
	.other		__nv_reservedSMEM_offset_0_alias,@"STO_CUDA_RESERVED_SHARED STV_DEFAULT"
__nv_reservedSMEM_offset_0_alias:
	.zero		0
	.zero		64


//--------------------- .nv.constant0._Z14doubleBufferTCPK6__halfS1_Pfiii --------------------------
	.section	.nv.constant0._Z14doubleBufferTCPK6__halfS1_Pfiii,"a",@progbits
	.sectionflags	@""
	.align	4
.nv.constant0._Z14doubleBufferTCPK6__halfS1_Pfiii:
	.zero		932


//--------------------- SYMBOLS --------------------------

	.type		.nv.reservedSmem.offset0,@object
	.size		.nv.reservedSmem.offset0,0x4
	.type		.nv.reservedSmem.cap,@object
	.size		.nv.reservedSmem.cap,0x4
